//
// Generated by NVIDIA NVVM Compiler
//
// Compiler Build ID: CL-36424714
// Cuda compilation tools, release 13.0, V13.0.88
// Based on NVVM 20.0.0
//

.version 9.0
.target sm_100
.address_size 64

	// .globl	_Z10os_menoresPiii

.visible .entry _Z10os_menoresPiii(
	.param .u64 .ptr .align 1 _Z10os_menoresPiii_param_0,
	.param .u32 _Z10os_menoresPiii_param_1,
	.param .u32 _Z10os_menoresPiii_param_2
)
{
	.reg .pred 	%p<4>;
	.reg .b32 	%r<16>;
	.reg .b64 	%rd<7>;

	ld.param.u64 	%rd3, [_Z10os_menoresPiii_param_0];
	ld.param.u32 	%r8, [_Z10os_menoresPiii_param_1];
	ld.param.u32 	%r9, [_Z10os_menoresPiii_param_2];
	cvta.to.global.u64 	%rd1, %rd3;
	mov.u32 	%r10, %tid.x;
	mov.u32 	%r11, %ctaid.x;
	mov.u32 	%r12, %ntid.x;
	mad.lo.s32 	%r14, %r11, %r12, %r10;
	setp.ge.s32 	%p1, %r14, %r8;
	@%p1 bra 	$L__BB0_5;
	mul.wide.s32 	%rd4, %r14, 4;
	add.s64 	%rd2, %rd1, %rd4;
	ld.global.u32 	%r15, [%rd2];
$L__BB0_2:
	mul.wide.s32 	%rd5, %r14, 4;
	add.s64 	%rd6, %rd1, %rd5;
	ld.global.u32 	%r5, [%rd6];
	setp.le.s32 	%p2, %r15, %r5;
	@%p2 bra 	$L__BB0_4;
	st.global.u32 	[%rd2], %r5;
	mov.u32 	%r15, %r5;
$L__BB0_4:
	add.s32 	%r14, %r14, %r9;
	setp.lt.s32 	%p3, %r14, %r8;
	@%p3 bra 	$L__BB0_2;
$L__BB0_5:
	ret;

}


// ===== COMPILED SASS (sm_100) =====

	.target	sm_100

	.elftype	@"ET_EXEC"


//--------------------- .note.nv.tkinfo           --------------------------
	.section	.note.nv.tkinfo,"",@"SHT_NOTE"
	.sectionflags	@"SHF_NOTE_NV_TKINFO"
	.tkinfo
        /*0018*/ 	.word	0x00000002
        /*0030*/ 	.string	""
        /*0030*/ 	.string	"ptxas"
        /*0030*/ 	.string	"Cuda compilation tools, release 13.0, V13.0.88"
        /*0030*/ 	.string	"Build cuda_13.0.r13.0/compiler.36424714_0"
        /*0030*/ 	.string	"-arch sm_100 -m 64 "



//--------------------- .note.nv.cuinfo           --------------------------
	.section	.note.nv.cuinfo,"",@"SHT_NOTE"
	.sectionflags	@"SHF_NOTE_NV_CUINFO"
        /*0018*/ 	.short	0x0002
        /*001a*/ 	.short	0x0064
        /*001c*/ 	.short	0x0082
	.zero		2


//--------------------- .nv.info                  --------------------------
	.section	.nv.info,"",@"SHT_CUDA_INFO"
	.align	4


	//----- nvinfo : EIATTR_REGCOUNT
	.align		4
        /*0000*/ 	.byte	0x04, 0x2f
        /*0002*/ 	.short	(.L_1 - .L_0)
	.align		4
.L_0:
        /*0004*/ 	.word	index@(_Z10os_menoresPiii)
        /*0008*/ 	.word	0x0000000b


	//----- nvinfo : EIATTR_FRAME_SIZE
	.align		4
.L_1:
        /*000c*/ 	.byte	0x04, 0x11
        /*000e*/ 	.short	(.L_3 - .L_2)
	.align		4
.L_2:
        /*0010*/ 	.word	index@(_Z10os_menoresPiii)
        /*0014*/ 	.word	0x00000000


	//----- nvinfo : EIATTR_MIN_STACK_SIZE
	.align		4
.L_3:
        /*0018*/ 	.byte	0x04, 0x12
        /*001a*/ 	.short	(.L_5 - .L_4)
	.align		4
.L_4:
        /*001c*/ 	.word	index@(_Z10os_menoresPiii)
        /*0020*/ 	.word	0x00000000
.L_5:


//--------------------- .nv.compat                --------------------------
	.section	.nv.compat,"",@"SHT_CUDA_COMPAT_INFO"
	.align	4
        /*0000*/ 	.byte	0x02, 0x09, 0x00, 0x00, 0x02, 0x02, 0x01, 0x00, 0x02, 0x05, 0x05, 0x00, 0x03, 0x07, 0x01, 0x01
        /*0010*/ 	.byte	0x02, 0x03, 0x00, 0x00, 0x02, 0x06, 0x01, 0x00, 0x04, 0x0b, 0x08, 0x00, 0x09, 0x00, 0x00, 0x00
        /*0020*/ 	.byte	0x00, 0x00, 0x00, 0x00


//--------------------- .nv.info._Z10os_menoresPiii --------------------------
	.section	.nv.info._Z10os_menoresPiii,"",@"SHT_CUDA_INFO"
	.sectionflags	@""
	.align	4


	//----- nvinfo : EIATTR_CUDA_API_VERSION
	.align		4
        /*0000*/ 	.byte	0x04, 0x37
        /*0002*/ 	.short	(.L_7 - .L_6)
.L_6:
        /*0004*/ 	.word	0x00000082


	//----- nvinfo : EIATTR_KPARAM_INFO
	.align		4
.L_7:
        /*0008*/ 	.byte	0x04, 0x17
        /*000a*/ 	.short	(.L_9 - .L_8)
.L_8:
        /*000c*/ 	.word	0x00000000
        /*0010*/ 	.short	0x0002
        /*0012*/ 	.short	0x000c
        /*0014*/ 	.byte	0x00, 0xf0, 0x11, 0x00


	//----- nvinfo : EIATTR_KPARAM_INFO
	.align		4
.L_9:
        /*0018*/ 	.byte	0x04, 0x17
        /*001a*/ 	.short	(.L_11 - .L_10)
.L_10:
        /*001c*/ 	.word	0x00000000
        /*0020*/ 	.short	0x0001
        /*0022*/ 	.short	0x0008
        /*0024*/ 	.byte	0x00, 0xf0, 0x11, 0x00


	//----- nvinfo : EIATTR_KPARAM_INFO
	.align		4
.L_11:
        /*0028*/ 	.byte	0x04, 0x17
        /*002a*/ 	.short	(.L_13 - .L_12)
.L_12:
        /*002c*/ 	.word	0x00000000
        /*0030*/ 	.short	0x0000
        /*0032*/ 	.short	0x0000
        /*0034*/ 	.byte	0x00, 0xf5, 0x21, 0x00


	//----- nvinfo : EIATTR_SPARSE_MMA_MASK
	.align		4
.L_13:
        /*0038*/ 	.byte	0x03, 0x50
        /*003a*/ 	.short	0x0000


	//----- nvinfo : EIATTR_MAXREG_COUNT
	.align		4
        /*003c*/ 	.byte	0x03, 0x1b
        /*003e*/ 	.short	0x00ff


	//----- nvinfo : EIATTR_MERCURY_ISA_VERSION
	.align		4
        /*0040*/ 	.byte	0x03, 0x5f
        /*0042*/ 	.short	0x0101


	//----- nvinfo : EIATTR_VRC_CTA_INIT_COUNT
	.align		4
        /*0044*/ 	.byte	0x02, 0x4a
	.zero		1
	.zero		1


	//----- nvinfo : EIATTR_EXIT_INSTR_OFFSETS
	.align		4
        /*0048*/ 	.byte	0x04, 0x1c
        /*004a*/ 	.short	(.L_15 - .L_14)


	//   ....[0]....
.L_14:
        /*004c*/ 	.word	0x00000070


	//   ....[1]....
        /*0050*/ 	.word	0x00000160


	//----- nvinfo : EIATTR_CRS_STACK_SIZE
	.align		4
.L_15:
        /*0054*/ 	.byte	0x04, 0x1e
        /*0056*/ 	.short	(.L_17 - .L_16)
.L_16:
        /*0058*/ 	.word	0x00000000


	//----- nvinfo : EIATTR_CBANK_PARAM_SIZE
	.align		4
.L_17:
        /*005c*/ 	.byte	0x03, 0x19
        /*005e*/ 	.short	0x0010


	//----- nvinfo : EIATTR_PARAM_CBANK
	.align		4
        /*0060*/ 	.byte	0x04, 0x0a
        /*0062*/ 	.short	(.L_19 - .L_18)
	.align		4
.L_18:
        /*0064*/ 	.word	index@(.nv.constant0._Z10os_menoresPiii)
        /*0068*/ 	.short	0x0380
        /*006a*/ 	.short	0x0010


	//----- nvinfo : EIATTR_SW_WAR
	.align		4
.L_19:
        /*006c*/ 	.byte	0x04, 0x36
        /*006e*/ 	.short	(.L_21 - .L_20)
.L_20:
        /*0070*/ 	.word	0x00000008
.L_21:


//--------------------- .nv.callgraph             --------------------------
	.section	.nv.callgraph,"",@"SHT_CUDA_CALLGRAPH"
	.align	4
	.sectionentsize	8
	.align		4
        /*0000*/ 	.word	0x00000000
	.align		4
        /*0004*/ 	.word	0xffffffff
	.align		4
        /*0008*/ 	.word	0x00000000
	.align		4
        /*000c*/ 	.word	0xfffffffe
	.align		4
        /*0010*/ 	.word	0x00000000
	.align		4
        /*0014*/ 	.word	0xfffffffd
	.align		4
        /*0018*/ 	.word	0x00000000
	.align		4
        /*001c*/ 	.word	0xfffffffc


//--------------------- .text._Z10os_menoresPiii  --------------------------
	.section	.text._Z10os_menoresPiii,"ax",@progbits
	.align	128
        .global         _Z10os_menoresPiii
        .type           _Z10os_menoresPiii,@function
        .size           _Z10os_menoresPiii,(.L_x_2 - _Z10os_menoresPiii)
        .other          _Z10os_menoresPiii,@"STO_CUDA_ENTRY STV_DEFAULT"
_Z10os_menoresPiii:
.text._Z10os_menoresPiii:
[----:B------:R-:W-:Y:S01]  /*0000*/  LDC R1, c[0x0][0x37c] ;  /* 0x0000df00ff017b82 */ /* 0x000fe20000000800 */
[----:B------:R-:W0:Y:S07]  /*0010*/  S2R R0, SR_TID.X ;  /* 0x0000000000007919 */ /* 0x000e2e0000002100 */
[----:B------:R-:W0:Y:S01]  /*0020*/  S2UR UR4, SR_CTAID.X ;  /* 0x00000000000479c3 */ /* 0x000e220000002500 */
[----:B------:R-:W1:Y:S07]  /*0030*/  LDCU UR5, c[0x0][0x388] ;  /* 0x00007100ff0577ac */ /* 0x000e6e0008000800 */
[----:B------:R-:W0:Y:S02]  /*0040*/  LDC R3, c[0x0][0x360] ;  /* 0x0000d800ff037b82 */ /* 0x000e240000000800 */
[----:B0-----:R-:W-:-:S05]  /*0050*/  IMAD R0, R3, UR4, R0 ;  /* 0x0000000403007c24 */ /* 0x001fca000f8e0200 */
[----:B-1----:R-:W-:-:S13]  /*0060*/  ISETP.GE.AND P0, PT, R0, UR5, PT ;  /* 0x0000000500007c0c */ /* 0x002fda000bf06270 */
[----:B------:R-:W-:Y:S05]  /*0070*/  @P0 EXIT ;  /* 0x000000000000094d */ /* 0x000fea0003800000 */
[----:B------:R-:W0:Y:S01]  /*0080*/  LDC.64 R2, c[0x0][0x380] ;  /* 0x0000e000ff027b82 */ /* 0x000e220000000a00 */
[----:B------:R-:W1:Y:S01]  /*0090*/  LDCU.64 UR4, c[0x0][0x358] ;  /* 0x00006b00ff0477ac */ /* 0x000e620008000a00 */
[----:B------:R-:W2:Y:S06]  /*00a0*/  LDCU.64 UR6, c[0x0][0x388] ;  /* 0x00007100ff0677ac */ /* 0x000eac0008000a00 */
[----:B------:R-:W3:Y:S01]  /*00b0*/  LDC.64 R6, c[0x0][0x380] ;  /* 0x0000e000ff067b82 */ /* 0x000ee20000000a00 */
[----:B0-----:R-:W-:-:S05]  /*00c0*/  IMAD.WIDE R4, R0, 0x4, R2 ;  /* 0x0000000400047825 */ /* 0x001fca00078e0202 */
[----:B-12---:R0:W5:Y:S02]  /*00d0*/  LDG.E R8, desc[UR4][R4.64] ;  /* 0x0000000404087981 */ /* 0x006164000c1e1900 */
.L_x_0:
[----:B-1-3--:R-:W-:-:S06]  /*00e0*/  IMAD.WIDE R2, R0, 0x4, R6 ;  /* 0x0000000400027825 */ /* 0x00afcc00078e0206 */
[----:B------:R-:W2:Y:S01]  /*00f0*/  LDG.E R3, desc[UR4][R2.64] ;  /* 0x0000000402037981 */ /* 0x000ea2000c1e1900 */
[----:B------:R-:W-:-:S04]  /*0100*/  IADD3 R0, PT, PT, R0, UR7, RZ ;  /* 0x0000000700007c10 */ /* 0x000fc8000fffe0ff */
[----:B------:R-:W-:Y:S02]  /*0110*/  ISETP.GE.AND P1, PT, R0, UR6, PT ;  /* 0x0000000600007c0c */ /* 0x000fe4000bf26270 */
[----:B--2--5:R-:W-:-:S13]  /*0120*/  ISETP.GT.AND P0, PT, R8, R3, PT ;  /* 0x000000030800720c */ /* 0x024fda0003f04270 */
[----:B------:R1:W-:Y:S01]  /*0130*/  @P0 STG.E desc[UR4][R4.64], R3 ;  /* 0x0000000304000986 */ /* 0x0003e2000c101904 */
[----:B------:R-:W-:Y:S01]  /*0140*/  @P0 MOV R8, R3 ;  /* 0x0000000300080202 */ /* 0x000fe20000000f00 */
[----:B------:R-:W-:Y:S06]  /*0150*/  @!P1 BRA `(.L_x_0) ;  /* 0xfffffffc00e09947 */ /* 0x000fec000383ffff */
[----:B------:R-:W-:Y:S05]  /*0160*/  EXIT ;  /* 0x000000000000794d */ /* 0x000fea0003800000 */
.L_x_1:
[----:B------:R-:W-:-:S00]  /*0170*/  BRA `(.L_x_1) ;  /* 0xfffffffc00fc7947 */ /* 0x000fc0000383ffff */
[----:B------:R-:W-:-:S00]  /*0180*/  NOP ;  /* 0x0000000000007918 */ /* 0x000fc00000000000 */
[----:B------:R-:W-:-:S00]  /*0190*/  NOP ;  /* 0x0000000000007918 */ /* 0x000fc00000000000 */
[----:B------:R-:W-:-:S00]  /*01a0*/  NOP ;  /* 0x0000000000007918 */ /* 0x000fc00000000000 */
[----:B------:R-:W-:-:S00]  /*01b0*/  NOP ;  /* 0x0000000000007918 */ /* 0x000fc00000000000 */
[----:B------:R-:W-:-:S00]  /*01c0*/  NOP ;  /* 0x0000000000007918 */ /* 0x000fc00000000000 */
[----:B------:R-:W-:-:S00]  /*01d0*/  NOP ;  /* 0x0000000000007918 */ /* 0x000fc00000000000 */
[----:B------:R-:W-:-:S00]  /*01e0*/  NOP ;  /* 0x0000000000007918 */ /* 0x000fc00000000000 */
[----:B------:R-:W-:-:S00]  /*01f0*/  NOP ;  /* 0x0000000000007918 */ /* 0x000fc00000000000 */
.L_x_2:


//--------------------- .nv.shared.reserved.0     --------------------------
	.section	.nv.shared.reserved.0,"aw",@nobits
	.weak		__nv_reservedSMEM_offset_0_alias
	.size		__nv_reservedSMEM_offset_0_alias, 0, 64
	.other		__nv_reservedSMEM_offset_0_alias,@"STO_CUDA_RESERVED_SHARED STV_DEFAULT"
__nv_reservedSMEM_offset_0_alias:
	.zero		0
	.zero		64


//--------------------- .nv.constant0._Z10os_menoresPiii --------------------------
	.section	.nv.constant0._Z10os_menoresPiii,"a",@progbits
	.sectionflags	@""
	.align	4
.nv.constant0._Z10os_menoresPiii:
	.zero		912


//--------------------- SYMBOLS --------------------------

	.type		.nv.reservedSmem.offset0,@object
	.size		.nv.reservedSmem.offset0,0x4
